//
// Generated by NVIDIA NVVM Compiler
//
// Compiler Build ID: CL-36424714
// Cuda compilation tools, release 13.0, V13.0.88
// Based on NVVM 20.0.0
//

.version 9.0
.target sm_100
.address_size 64

	// .globl	_Z13animateKernelP6float3f

.visible .entry _Z13animateKernelP6float3f(
	.param .u64 .ptr .align 1 _Z13animateKernelP6float3f_param_0,
	.param .f32 _Z13animateKernelP6float3f_param_1
)
{
	.reg .b32 	%r<5>;
	.reg .b32 	%f<4>;
	.reg .b64 	%rd<5>;

	ld.param.u64 	%rd1, [_Z13animateKernelP6float3f_param_0];
	ld.param.f32 	%f1, [_Z13animateKernelP6float3f_param_1];
	cvta.to.global.u64 	%rd2, %rd1;
	mov.u32 	%r1, %ctaid.x;
	mov.u32 	%r2, %ntid.x;
	mov.u32 	%r3, %tid.x;
	mad.lo.s32 	%r4, %r1, %r2, %r3;
	mul.wide.s32 	%rd3, %r4, 12;
	add.s64 	%rd4, %rd2, %rd3;
	ld.global.f32 	%f2, [%rd4];
	add.f32 	%f3, %f1, %f2;
	st.global.f32 	[%rd4], %f3;
	ret;

}


// ===== COMPILED SASS (sm_100) =====

	.target	sm_100

	.elftype	@"ET_EXEC"


//--------------------- .note.nv.tkinfo           --------------------------
	.section	.note.nv.tkinfo,"",@"SHT_NOTE"
	.sectionflags	@"SHF_NOTE_NV_TKINFO"
	.tkinfo
        /*0018*/ 	.word	0x00000002
        /*0030*/ 	.string	""
        /*0030*/ 	.string	"ptxas"
        /*0030*/ 	.string	"Cuda compilation tools, release 13.0, V13.0.88"
        /*0030*/ 	.string	"Build cuda_13.0.r13.0/compiler.36424714_0"
        /*0030*/ 	.string	"-arch sm_100 -m 64 "



//--------------------- .note.nv.cuinfo           --------------------------
	.section	.note.nv.cuinfo,"",@"SHT_NOTE"
	.sectionflags	@"SHF_NOTE_NV_CUINFO"
        /*0018*/ 	.short	0x0002
        /*001a*/ 	.short	0x0064
        /*001c*/ 	.short	0x0082
	.zero		2


//--------------------- .nv.info                  --------------------------
	.section	.nv.info,"",@"SHT_CUDA_INFO"
	.align	4


	//----- nvinfo : EIATTR_REGCOUNT
	.align		4
        /*0000*/ 	.byte	0x04, 0x2f
        /*0002*/ 	.short	(.L_1 - .L_0)
	.align		4
.L_0:
        /*0004*/ 	.word	index@(_Z13animateKernelP6float3f)
        /*0008*/ 	.word	0x00000008


	//----- nvinfo : EIATTR_FRAME_SIZE
	.align		4
.L_1:
        /*000c*/ 	.byte	0x04, 0x11
        /*000e*/ 	.short	(.L_3 - .L_2)
	.align		4
.L_2:
        /*0010*/ 	.word	index@(_Z13animateKernelP6float3f)
        /*0014*/ 	.word	0x00000000


	//----- nvinfo : EIATTR_MIN_STACK_SIZE
	.align		4
.L_3:
        /*0018*/ 	.byte	0x04, 0x12
        /*001a*/ 	.short	(.L_5 - .L_4)
	.align		4
.L_4:
        /*001c*/ 	.word	index@(_Z13animateKernelP6float3f)
        /*0020*/ 	.word	0x00000000
.L_5:


//--------------------- .nv.compat                --------------------------
	.section	.nv.compat,"",@"SHT_CUDA_COMPAT_INFO"
	.align	4
        /*0000*/ 	.byte	0x02, 0x09, 0x00, 0x00, 0x02, 0x02, 0x01, 0x00, 0x02, 0x05, 0x05, 0x00, 0x03, 0x07, 0x01, 0x01
        /*0010*/ 	.byte	0x02, 0x03, 0x00, 0x00, 0x02, 0x06, 0x01, 0x00, 0x04, 0x0b, 0x08, 0x00, 0x09, 0x00, 0x00, 0x00
        /*0020*/ 	.byte	0x00, 0x00, 0x00, 0x00


//--------------------- .nv.info._Z13animateKernelP6float3f --------------------------
	.section	.nv.info._Z13animateKernelP6float3f,"",@"SHT_CUDA_INFO"
	.sectionflags	@""
	.align	4


	//----- nvinfo : EIATTR_CUDA_API_VERSION
	.align		4
        /*0000*/ 	.byte	0x04, 0x37
        /*0002*/ 	.short	(.L_7 - .L_6)
.L_6:
        /*0004*/ 	.word	0x00000082


	//----- nvinfo : EIATTR_KPARAM_INFO
	.align		4
.L_7:
        /*0008*/ 	.byte	0x04, 0x17
        /*000a*/ 	.short	(.L_9 - .L_8)
.L_8:
        /*000c*/ 	.word	0x00000000
        /*0010*/ 	.short	0x0001
        /*0012*/ 	.short	0x0008
        /*0014*/ 	.byte	0x00, 0xf0, 0x11, 0x00


	//----- nvinfo : EIATTR_KPARAM_INFO
	.align		4
.L_9:
        /*0018*/ 	.byte	0x04, 0x17
        /*001a*/ 	.short	(.L_11 - .L_10)
.L_10:
        /*001c*/ 	.word	0x00000000
        /*0020*/ 	.short	0x0000
        /*0022*/ 	.short	0x0000
        /*0024*/ 	.byte	0x00, 0xf5, 0x21, 0x00


	//----- nvinfo : EIATTR_SPARSE_MMA_MASK
	.align		4
.L_11:
        /*0028*/ 	.byte	0x03, 0x50
        /*002a*/ 	.short	0x0000


	//----- nvinfo : EIATTR_MAXREG_COUNT
	.align		4
        /*002c*/ 	.byte	0x03, 0x1b
        /*002e*/ 	.short	0x00ff


	//----- nvinfo : EIATTR_MERCURY_ISA_VERSION
	.align		4
        /*0030*/ 	.byte	0x03, 0x5f
        /*0032*/ 	.short	0x0101


	//----- nvinfo : EIATTR_VRC_CTA_INIT_COUNT
	.align		4
        /*0034*/ 	.byte	0x02, 0x4a
	.zero		1
	.zero		1


	//----- nvinfo : EIATTR_EXIT_INSTR_OFFSETS
	.align		4
        /*0038*/ 	.byte	0x04, 0x1c
        /*003a*/ 	.short	(.L_13 - .L_12)


	//   ....[0]....
.L_12:
        /*003c*/ 	.word	0x000000c0


	//----- nvinfo : EIATTR_CBANK_PARAM_SIZE
	.align		4
.L_13:
        /*0040*/ 	.byte	0x03, 0x19
        /*0042*/ 	.short	0x000c


	//----- nvinfo : EIATTR_PARAM_CBANK
	.align		4
        /*0044*/ 	.byte	0x04, 0x0a
        /*0046*/ 	.short	(.L_15 - .L_14)
	.align		4
.L_14:
        /*0048*/ 	.word	index@(.nv.constant0._Z13animateKernelP6float3f)
        /*004c*/ 	.short	0x0380
        /*004e*/ 	.short	0x000c


	//----- nvinfo : EIATTR_SW_WAR
	.align		4
.L_15:
        /*0050*/ 	.byte	0x04, 0x36
        /*0052*/ 	.short	(.L_17 - .L_16)
.L_16:
        /*0054*/ 	.word	0x00000008
.L_17:


//--------------------- .nv.callgraph             --------------------------
	.section	.nv.callgraph,"",@"SHT_CUDA_CALLGRAPH"
	.align	4
	.sectionentsize	8
	.align		4
        /*0000*/ 	.word	0x00000000
	.align		4
        /*0004*/ 	.word	0xffffffff
	.align		4
        /*0008*/ 	.word	0x00000000
	.align		4
        /*000c*/ 	.word	0xfffffffe
	.align		4
        /*0010*/ 	.word	0x00000000
	.align		4
        /*0014*/ 	.word	0xfffffffd
	.align		4
        /*0018*/ 	.word	0x00000000
	.align		4
        /*001c*/ 	.word	0xfffffffc


//--------------------- .text._Z13animateKernelP6float3f --------------------------
	.section	.text._Z13animateKernelP6float3f,"ax",@progbits
	.align	128
        .global         _Z13animateKernelP6float3f
        .type           _Z13animateKernelP6float3f,@function
        .size           _Z13animateKernelP6float3f,(.L_x_1 - _Z13animateKernelP6float3f)
        .other          _Z13animateKernelP6float3f,@"STO_CUDA_ENTRY STV_DEFAULT"
_Z13animateKernelP6float3f:
.text._Z13animateKernelP6float3f:
[----:B------:R-:W-:Y:S01]  /*0000*/  LDC R1, c[0x0][0x37c] ;  /* 0x0000df00ff017b82 */ /* 0x000fe20000000800 */
[----:B------:R-:W0:Y:S07]  /*0010*/  S2R R0, SR_TID.X ;  /* 0x0000000000007919 */ /* 0x000e2e0000002100 */
[----:B------:R-:W0:Y:S01]  /*0020*/  S2UR UR6, SR_CTAID.X ;  /* 0x00000000000679c3 */ /* 0x000e220000002500 */
[----:B------:R-:W1:Y:S07]  /*0030*/  LDCU.64 UR4, c[0x0][0x358] ;  /* 0x00006b00ff0477ac */ /* 0x000e6e0008000a00 */
[----:B------:R-:W0:Y:S08]  /*0040*/  LDC R5, c[0x0][0x360] ;  /* 0x0000d800ff057b82 */ /* 0x000e300000000800 */
[----:B------:R-:W2:Y:S01]  /*0050*/  LDC.64 R2, c[0x0][0x380] ;  /* 0x0000e000ff027b82 */ /* 0x000ea20000000a00 */
[----:B0-----:R-:W-:Y:S01]  /*0060*/  IMAD R5, R5, UR6, R0 ;  /* 0x0000000605057c24 */ /* 0x001fe2000f8e0200 */
[----:B------:R-:W0:Y:S03]  /*0070*/  LDCU UR6, c[0x0][0x388] ;  /* 0x00007100ff0677ac */ /* 0x000e260008000800 */
[----:B--2---:R-:W-:-:S05]  /*0080*/  IMAD.WIDE R2, R5, 0xc, R2 ;  /* 0x0000000c05027825 */ /* 0x004fca00078e0202 */
[----:B-1----:R-:W0:Y:S02]  /*0090*/  LDG.E R0, desc[UR4][R2.64] ;  /* 0x0000000402007981 */ /* 0x002e24000c1e1900 */
[----:B0-----:R-:W-:-:S05]  /*00a0*/  FADD R5, R0, UR6 ;  /* 0x0000000600057e21 */ /* 0x001fca0008000000 */
[----:B------:R-:W-:Y:S01]  /*00b0*/  STG.E desc[UR4][R2.64], R5 ;  /* 0x0000000502007986 */ /* 0x000fe2000c101904 */
[----:B------:R-:W-:Y:S05]  /*00c0*/  EXIT ;  /* 0x000000000000794d */ /* 0x000fea0003800000 */
.L_x_0:
[----:B------:R-:W-:-:S00]  /*00d0*/  BRA `(.L_x_0) ;  /* 0xfffffffc00fc7947 */ /* 0x000fc0000383ffff */
[----:B------:R-:W-:-:S00]  /*00e0*/  NOP ;  /* 0x0000000000007918 */ /* 0x000fc00000000000 */
        /* <DEDUP_REMOVED lines=9> */
.L_x_1:


//--------------------- .nv.shared.reserved.0     --------------------------
	.section	.nv.shared.reserved.0,"aw",@nobits
	.weak		__nv_reservedSMEM_offset_0_alias
	.size		__nv_reservedSMEM_offset_0_alias, 0, 64
	.other		__nv_reservedSMEM_offset_0_alias,@"STO_CUDA_RESERVED_SHARED STV_DEFAULT"
__nv_reservedSMEM_offset_0_alias:
	.zero		0
	.zero		64


//--------------------- .nv.constant0._Z13animateKernelP6float3f --------------------------
	.section	.nv.constant0._Z13animateKernelP6float3f,"a",@progbits
	.sectionflags	@""
	.align	4
.nv.constant0._Z13animateKernelP6float3f:
	.zero		908


//--------------------- SYMBOLS --------------------------

	.type		.nv.reservedSmem.offset0,@object
	.size		.nv.reservedSmem.offset0,0x4
